	.headerflags	@"EF_CUDA_TEXMODE_UNIFIED EF_CUDA_64BIT_ADDRESS EF_CUDA_ACCELERATORS EF_CUDA_SM90 EF_CUDA_VIRTUAL_SM(EF_CUDA_SM90)"
	.elftype	@"ET_EXEC"


//--------------------- .nv.info                  --------------------------
	.section	.nv.info,"",@"SHT_CUDA_INFO"
	.align	4


	//----- nvinfo : EIATTR_REGCOUNT
	.align		4
        /*0000*/ 	.byte	0x04, 0x2f
        /*0002*/ 	.short	(.L_1 - .L_0)
	.align		4
.L_0:
        /*0004*/ 	.word	index@(triton_poi_fused_convolution_6)
        /*0008*/ 	.word	0x00000020


	//----- nvinfo : EIATTR_MIN_STACK_SIZE
	.align		4
.L_1:
        /*000c*/ 	.byte	0x04, 0x12
        /*000e*/ 	.short	(.L_3 - .L_2)
	.align		4
.L_2:
        /*0010*/ 	.word	index@(triton_poi_fused_convolution_6)
        /*0014*/ 	.word	0x00000000


	//----- nvinfo : EIATTR_FRAME_SIZE
	.align		4
.L_3:
        /*0018*/ 	.byte	0x04, 0x11
        /*001a*/ 	.short	(.L_5 - .L_4)
	.align		4
.L_4:
        /*001c*/ 	.word	index@(triton_poi_fused_convolution_6)
        /*0020*/ 	.word	0x00000000


	//----- nvinfo : EIATTR_MIN_STACK_SIZE
	.align		4
.L_5:
        /*0024*/ 	.byte	0x04, 0x12
        /*0026*/ 	.short	(.L_7 - .L_6)
	.align		4
.L_6:
        /*0028*/ 	.word	index@(triton_poi_fused_convolution_6)
        /*002c*/ 	.word	0x00000000
.L_7:


//--------------------- .nv.info.triton_poi_fused_convolution_6 --------------------------
	.section	.nv.info.triton_poi_fused_convolution_6,"",@"SHT_CUDA_INFO"
	.sectionflags	@""
	.align	4


	//----- nvinfo : EIATTR_CUDA_API_VERSION
	.align		4
        /*0000*/ 	.byte	0x04, 0x37
        /*0002*/ 	.short	(.L_9 - .L_8)
.L_8:
        /*0004*/ 	.word	0x0000007c


	//----- nvinfo : EIATTR_KPARAM_INFO
	.align		4
.L_9:
        /*0008*/ 	.byte	0x04, 0x17
        /*000a*/ 	.short	(.L_11 - .L_10)
.L_10:
        /*000c*/ 	.word	0x00000000
        /*0010*/ 	.short	0x0004
        /*0012*/ 	.short	0x001c
        /*0014*/ 	.byte	0x00, 0xf0, 0x11, 0x00


	//----- nvinfo : EIATTR_KPARAM_INFO
	.align		4
.L_11:
        /*0018*/ 	.byte	0x04, 0x17
        /*001a*/ 	.short	(.L_13 - .L_12)
.L_12:
        /*001c*/ 	.word	0x00000000
        /*0020*/ 	.short	0x0003
        /*0022*/ 	.short	0x0018
        /*0024*/ 	.byte	0x00, 0xf0, 0x11, 0x00


	//----- nvinfo : EIATTR_KPARAM_INFO
	.align		4
.L_13:
        /*0028*/ 	.byte	0x04, 0x17
        /*002a*/ 	.short	(.L_15 - .L_14)
.L_14:
        /*002c*/ 	.word	0x00000000
        /*0030*/ 	.short	0x0002
        /*0032*/ 	.short	0x0010
        /*0034*/ 	.byte	0x00, 0xf4, 0x21, 0x00


	//----- nvinfo : EIATTR_KPARAM_INFO
	.align		4
.L_15:
        /*0038*/ 	.byte	0x04, 0x17
        /*003a*/ 	.short	(.L_17 - .L_16)
.L_16:
        /*003c*/ 	.word	0x00000000
        /*0040*/ 	.short	0x0001
        /*0042*/ 	.short	0x0008
        /*0044*/ 	.byte	0x00, 0xf4, 0x21, 0x00


	//----- nvinfo : EIATTR_KPARAM_INFO
	.align		4
.L_17:
        /*0048*/ 	.byte	0x04, 0x17
        /*004a*/ 	.short	(.L_19 - .L_18)
.L_18:
        /*004c*/ 	.word	0x00000000
        /*0050*/ 	.short	0x0000
        /*0052*/ 	.short	0x0000
        /*0054*/ 	.byte	0x00, 0xf4, 0x21, 0x00


	//----- nvinfo : EIATTR_SPARSE_MMA_MASK
	.align		4
.L_19:
        /*0058*/ 	.byte	0x03, 0x50
        /*005a*/ 	.short	0x0000


	//----- nvinfo : EIATTR_MAXREG_COUNT
	.align		4
        /*005c*/ 	.byte	0x03, 0x1b
        /*005e*/ 	.short	0x00ff


	//----- nvinfo : EIATTR_EXIT_INSTR_OFFSETS
	.align		4
        /*0060*/ 	.byte	0x04, 0x1c
        /*0062*/ 	.short	(.L_21 - .L_20)


	//   ....[0]....
.L_20:
        /*0064*/ 	.word	0x00000640


	//   ....[1]....
        /*0068*/ 	.word	0x00000660


	//----- nvinfo : EIATTR_REQNTID
	.align		4
.L_21:
        /*006c*/ 	.byte	0x04, 0x10
        /*006e*/ 	.short	(.L_23 - .L_22)
.L_22:
        /*0070*/ 	.word	0x00000080
        /*0074*/ 	.word	0x00000001
        /*0078*/ 	.word	0x00000001


	//----- nvinfo : EIATTR_CBANK_PARAM_SIZE
	.align		4
.L_23:
        /*007c*/ 	.byte	0x03, 0x19
        /*007e*/ 	.short	0x0020


	//----- nvinfo : EIATTR_PARAM_CBANK
	.align		4
        /*0080*/ 	.byte	0x04, 0x0a
        /*0082*/ 	.short	(.L_25 - .L_24)
	.align		4
.L_24:
        /*0084*/ 	.word	index@(.nv.constant0.triton_poi_fused_convolution_6)
        /*0088*/ 	.short	0x0210
        /*008a*/ 	.short	0x0020


	//----- nvinfo : EIATTR_SW_WAR
	.align		4
.L_25:
        /*008c*/ 	.byte	0x04, 0x36
        /*008e*/ 	.short	(.L_27 - .L_26)
.L_26:
        /*0090*/ 	.word	0x00000008
.L_27:


//--------------------- .nv.callgraph             --------------------------
	.section	.nv.callgraph,"",@"SHT_CUDA_CALLGRAPH"
	.align	4
	.sectionentsize	8
	.align		4
        /*0000*/ 	.word	0x00000000
	.align		4
        /*0004*/ 	.word	0xffffffff
	.align		4
        /*0008*/ 	.word	0x00000000
	.align		4
        /*000c*/ 	.word	0xfffffffe
	.align		4
        /*0010*/ 	.word	0x00000000
	.align		4
        /*0014*/ 	.word	0xfffffffd
	.align		4
        /*0018*/ 	.word	0x00000000
	.align		4
        /*001c*/ 	.word	0xfffffffc


//--------------------- .text.triton_poi_fused_convolution_6 --------------------------
	.section	.text.triton_poi_fused_convolution_6,"ax",@progbits
	.sectionflags	@"SHF_BARRIERS=1"
	.align	128
        .global         triton_poi_fused_convolution_6
        .type           triton_poi_fused_convolution_6,@function
        .size           triton_poi_fused_convolution_6,(.L_x_1 - triton_poi_fused_convolution_6)
        .other          triton_poi_fused_convolution_6,@"STO_CUDA_ENTRY STV_DEFAULT"
triton_poi_fused_convolution_6:
.text.triton_poi_fused_convolution_6:
[----:B------:R-:W0:Y:S01]  /*0000*/  LDC R1, c[0x0][0x28] ;  /* 0x00000a00ff017b82 */ /* 0x000e220000000800 */
[----:B------:R-:W1:Y:S07]  /*0010*/  S2R R5, SR_TID.X ;  /* 0x0000000000057919 */ /* 0x000e6e0000002100 */
[----:B------:R-:W2:Y:S01]  /*0020*/  LDC.64 R14, c[0x0][0x210] ;  /* 0x00008400ff0e7b82 */ /* 0x000ea20000000a00 */
[----:B------:R-:W3:Y:S01]  /*0030*/  S2R R4, SR_CTAID.X ;  /* 0x0000000000047919 */ /* 0x000ee20000002500 */
[----:B------:R-:W4:Y:S01]  /*0040*/  S2R R0, SR_CTAID.Y ;  /* 0x0000000000007919 */ /* 0x000f220000002600 */
[----:B------:R-:W-:Y:S01]  /*0050*/  CS2R R28, SRZ ;  /* 0x00000000001c7805 */ /* 0x000fe2000001ff00 */
[----:B------:R-:W-:Y:S01]  /*0060*/  ULDC.64 UR6, c[0x0][0x208] ;  /* 0x0000820000067ab9 */ /* 0x000fe20000000a00 */
[----:B-1----:R-:W-:Y:S01]  /*0070*/  SHF.R.U32.HI R3, RZ, 0x4, R5 ;  /* 0x00000004ff037819 */ /* 0x002fe20000011605 */
[----:B---3--:R-:W-:-:S03]  /*0080*/  IMAD.SHL.U32 R4, R4, 0x10, RZ ;  /* 0x0000001004047824 */ /* 0x008fc600078e00ff */
[----:B------:R-:W-:Y:S01]  /*0090*/  SGXT.U32 R3, R3, 0x3 ;  /* 0x000000030303781a */ /* 0x000fe20000000000 */
[----:B----4-:R-:W-:Y:S01]  /*00a0*/  IMAD.SHL.U32 R2, R0, 0x40, RZ ;  /* 0x0000004000027824 */ /* 0x010fe200078e00ff */
[----:B------:R-:W-:-:S04]  /*00b0*/  LOP3.LUT R16, R4, 0xf, R5, 0xf8, !PT ;  /* 0x0000000f04107812 */ /* 0x000fc800078ef805 */
[----:B------:R-:W-:Y:S02]  /*00c0*/  LOP3.LUT R7, R2, 0x8, R3, 0xfe, !PT ;  /* 0x0000000802077812 */ /* 0x000fe400078efe03 */
[----:B------:R-:W-:Y:S02]  /*00d0*/  LOP3.LUT R9, R2, 0x18, R3, 0xfe, !PT ;  /* 0x0000001802097812 */ /* 0x000fe400078efe03 */
[----:B------:R-:W-:Y:S01]  /*00e0*/  LOP3.LUT R6, R2, R3, RZ, 0xfc, !PT ;  /* 0x0000000302067212 */ /* 0x000fe200078efcff */
[--C-:B------:R-:W-:Y:S01]  /*00f0*/  IMAD R7, R7, 0x9, R16.reuse ;  /* 0x0000000907077824 */ /* 0x100fe200078e0210 */
[----:B------:R-:W-:Y:S01]  /*0100*/  LOP3.LUT R8, R2, 0x10, R3, 0xfe, !PT ;  /* 0x0000001002087812 */ /* 0x000fe200078efe03 */
        /* <DEDUP_REMOVED lines=9> */
[----:B------:R-:W-:Y:S01]  /*01a0*/  ISETP.GE.AND P0, PT, R16, 0x9, PT ;  /* 0x000000091000780c */ /* 0x000fe20003f06270 */
[----:B------:R-:W-:-:S02]  /*01b0*/  IMAD R25, R12, 0x9, R16 ;  /* 0x000000090c197824 */ /* 0x000fc400078e0210 */
[----:B------:R-:W-:Y:S02]  /*01c0*/  IMAD R27, R13, 0x9, R16 ;  /* 0x000000090d1b7824 */ /* 0x000fe400078e0210 */
[----:B--2---:R-:W-:-:S04]  /*01d0*/  IMAD.WIDE R20, R7, 0x4, R14 ;  /* 0x0000000407147825 */ /* 0x004fc800078e020e */
[----:B------:R-:W-:-:S04]  /*01e0*/  IMAD.WIDE R6, R9, 0x4, R14 ;  /* 0x0000000409067825 */ /* 0x000fc800078e020e */
[--C-:B------:R-:W-:Y:S01]  /*01f0*/  IMAD.WIDE R18, R19, 0x4, R14.reuse ;  /* 0x0000000413127825 */ /* 0x100fe200078e020e */
[----:B------:R-:W2:Y:S03]  /*0200*/  @!P0 LDG.E.EL R29, desc[UR6][R6.64] ;  /* 0x00000006061d8981 */ /* 0x000ea6000c2e1900 */
[----:B------:R-:W-:-:S04]  /*0210*/  IMAD.WIDE R16, R17, 0x4, R14 ;  /* 0x0000000411107825 */ /* 0x000fc800078e020e */
[----:B------:R-:W-:Y:S01]  /*0220*/  IMAD.WIDE R8, R23, 0x4, R14 ;  /* 0x0000000417087825 */ /* 0x000fe200078e020e */
[----:B------:R-:W-:-:S03]  /*0230*/  CS2R R22, SRZ ;  /* 0x0000000000167805 */ /* 0x000fc6000001ff00 */
[--C-:B------:R-:W-:Y:S01]  /*0240*/  IMAD.WIDE R10, R11, 0x4, R14.reuse ;  /* 0x000000040b0a7825 */ /* 0x100fe200078e020e */
[----:B------:R-:W3:Y:S03]  /*0250*/  @!P0 LDG.E.EL R28, desc[UR6][R8.64] ;  /* 0x00000006081c8981 */ /* 0x000ee6000c2e1900 */
[--C-:B------:R-:W-:Y:S01]  /*0260*/  IMAD.WIDE R12, R25, 0x4, R14.reuse ;  /* 0x00000004190c7825 */ /* 0x100fe200078e020e */
[----:B------:R-:W-:Y:S01]  /*0270*/  CS2R R24, SRZ ;  /* 0x0000000000187805 */ /* 0x000fe2000001ff00 */
[----:B------:R-:W4:Y:S02]  /*0280*/  @!P0 LDG.E.EL R22, desc[UR6][R18.64] ;  /* 0x0000000612168981 */ /* 0x000f24000c2e1900 */
[----:B------:R-:W-:Y:S01]  /*0290*/  IMAD.WIDE R14, R27, 0x4, R14 ;  /* 0x000000041b0e7825 */ /* 0x000fe200078e020e */
[----:B------:R-:W-:Y:S01]  /*02a0*/  CS2R R26, SRZ ;  /* 0x00000000001a7805 */ /* 0x000fe2000001ff00 */
[----:B------:R-:W5:Y:S04]  /*02b0*/  @!P0 LDG.E.EL R23, desc[UR6][R20.64] ;  /* 0x0000000614178981 */ /* 0x000f68000c2e1900 */
[----:B------:R1:W5:Y:S04]  /*02c0*/  @!P0 LDG.E.EL R24, desc[UR6][R16.64] ;  /* 0x0000000610188981 */ /* 0x000368000c2e1900 */
[----:B------:R-:W5:Y:S04]  /*02d0*/  @!P0 LDG.E.EL R27, desc[UR6][R10.64] ;  /* 0x000000060a1b8981 */ /* 0x000f68000c2e1900 */
[----:B------:R1:W5:Y:S04]  /*02e0*/  @!P0 LDG.E.EL R26, desc[UR6][R12.64] ;  /* 0x000000060c1a8981 */ /* 0x000368000c2e1900 */
[----:B------:R-:W5:Y:S01]  /*02f0*/  @!P0 LDG.E.EL R25, desc[UR6][R14.64] ;  /* 0x000000060e198981 */ /* 0x000f62000c2e1900 */
[----:B------:R-:W1:Y:S02]  /*0300*/  S2UR UR5, SR_CgaCtaId ;  /* 0x00000000000579c3 */ /* 0x000e640000008800 */
[C---:B01----:R-:W-:Y:S01]  /*0310*/  IMAD.SHL.U32 R17, R5.reuse, 0x4, RZ ;  /* 0x0000000405117824 */ /* 0x043fe200078e00ff */
[----:B------:R-:W-:Y:S01]  /*0320*/  UMOV UR4, 0x400 ;  /* 0x0000040000047882 */ /* 0x000fe20000000000 */
[----:B------:R-:W-:-:S03]  /*0330*/  IMAD.SHL.U32 R16, R5, 0x40, RZ ;  /* 0x0000004005107824 */ /* 0x000fc600078e00ff */
[----:B------:R-:W-:Y:S02]  /*0340*/  LOP3.LUT R18, R17, 0x1fc, RZ, 0xc0, !PT ;  /* 0x000001fc11127812 */ /* 0x000fe400078ec0ff */
[----:B------:R-:W-:Y:S02]  /*0350*/  LOP3.LUT R16, R16, 0x3c0, RZ, 0xc0, !PT ;  /* 0x000003c010107812 */ /* 0x000fe400078ec0ff */
[----:B------:R-:W-:-:S04]  /*0360*/  LOP3.LUT R6, R18, 0x200, RZ, 0xfc, !PT ;  /* 0x0000020012067812 */ /* 0x000fc800078efcff */
[----:B------:R-:W-:Y:S02]  /*0370*/  SHF.R.U32.HI R8, RZ, 0x2, R6 ;  /* 0x00000002ff087819 */ /* 0x000fe40000011606 */
[----:B------:R-:W-:Y:S01]  /*0380*/  LOP3.LUT R6, R16, R3, RZ, 0xfc, !PT ;  /* 0x0000000310067212 */ /* 0x000fe200078efcff */
[----:B------:R-:W-:-:S06]  /*0390*/  UPRMT UR4, UR5, 0x654, UR4 ;  /* 0x0000065405047896 */ /* 0x000fcc0008000004 */
[----:B------:R-:W-:-:S05]  /*03a0*/  LEA.HI R7, R16, UR4, RZ, 0x1e ;  /* 0x0000000410077c11 */ /* 0x000fca000f8ff0ff */
[----:B------:R-:W-:Y:S01]  /*03b0*/  IMAD R20, R6, 0x4, R7 ;  /* 0x0000000406147824 */ /* 0x000fe200078e0207 */
[----:B------:R-:W-:Y:S02]  /*03c0*/  LOP3.LUT R5, R5, 0x70, RZ, 0xc0, !PT ;  /* 0x0000007005057812 */ /* 0x000fe400078ec0ff */
[----:B------:R-:W-:-:S03]  /*03d0*/  LOP3.LUT R8, R8, 0xf0, RZ, 0xc0, !PT ;  /* 0x000000f008087812 */ /* 0x000fc600078ec0ff */
[----:B------:R-:W-:Y:S02]  /*03e0*/  VIADD R5, R5, UR4 ;  /* 0x0000000405057c36 */ /* 0x000fe40008000000 */
[----:B------:R-:W-:Y:S02]  /*03f0*/  VIADD R7, R8, UR4 ;  /* 0x0000000408077c36 */ /* 0x000fe40008000000 */
[C---:B------:R-:W-:Y:S02]  /*0400*/  IMAD R12, R18.reuse, 0x4, R5 ;  /* 0x00000004120c7824 */ /* 0x040fe400078e0205 */
[----:B------:R-:W-:Y:S01]  /*0410*/  IMAD R8, R18, 0x4, R7 ;  /* 0x0000000412087824 */ /* 0x000fe200078e0207 */
[----:B------:R-:W-:Y:S01]  /*0420*/  SHF.R.S32.HI R5, RZ, 0x19, R0 ;  /* 0x00000019ff057819 */ /* 0x000fe20000011400 */
[----:B------:R-:W0:Y:S01]  /*0430*/  LDC.64 R6, c[0x0][0x220] ;  /* 0x00008800ff067b82 */ /* 0x000e220000000a00 */
[----:B------:R-:W-:Y:S02]  /*0440*/  LOP3.LUT R2, R2, 0x3c, R17, 0xf8, !PT ;  /* 0x0000003c02027812 */ /* 0x000fe400078ef811 */
[----:B------:R-:W-:-:S05]  /*0450*/  SGXT R5, R5, 0x1 ;  /* 0x000000010505781a */ /* 0x000fca0000000200 */
[----:B------:R-:W1:Y:S01]  /*0460*/  LDC.64 R16, c[0x0][0x218] ;  /* 0x00008600ff107b82 */ /* 0x000e620000000a00 */
[----:B------:R-:W-:-:S04]  /*0470*/  LEA.HI R5, R5, R2, RZ, 0x7 ;  /* 0x0000000205057211 */ /* 0x000fc800078f38ff */
[----:B------:R-:W-:Y:S02]  /*0480*/  LOP3.LUT R19, R5, 0xffffff80, RZ, 0xc0, !PT ;  /* 0xffffff8005137812 */ /* 0x000fe400078ec0ff */
[----:B------:R-:W-:Y:S02]  /*0490*/  SHF.R.S32.HI R5, RZ, 0x7, R5 ;  /* 0x00000007ff057819 */ /* 0x000fe40000011405 */
[----:B------:R-:W-:Y:S01]  /*04a0*/  LOP3.LUT R0, R4, R3, RZ, 0xfc, !PT ;  /* 0x0000000304007212 */ /* 0x000fe200078efcff */
[----:B------:R-:W-:Y:S01]  /*04b0*/  IMAD.IADD R2, R2, 0x1, -R19 ;  /* 0x0000000102027824 */ /* 0x000fe200078e0a13 */
[----:B------:R-:W-:Y:S02]  /*04c0*/  LOP3.LUT R3, R4, 0x8, R3, 0xfe, !PT ;  /* 0x0000000804037812 */ /* 0x000fe400078efe03 */
[----:B------:R-:W-:Y:S01]  /*04d0*/  ISETP.GE.AND P0, PT, R0, 0x9, PT ;  /* 0x000000090000780c */ /* 0x000fe20003f06270 */
[----:B------:R-:W-:Y:S01]  /*04e0*/  IMAD R2, R5, 0x480, R2 ;  /* 0x0000048005027824 */ /* 0x000fe200078e0202 */
[----:B------:R-:W-:-:S03]  /*04f0*/  ISETP.GE.AND P1, PT, R3, 0x9, PT ;  /* 0x000000090300780c */ /* 0x000fc60003f26270 */
[--C-:B------:R-:W-:Y:S02]  /*0500*/  IMAD R5, R0, 0x80, R2.reuse ;  /* 0x0000008000057824 */ /* 0x100fe400078e0202 */
[----:B------:R-:W-:Y:S02]  /*0510*/  IMAD R19, R3, 0x80, R2 ;  /* 0x0000008003137824 */ /* 0x000fe400078e0202 */
[----:B-1----:R-:W-:-:S04]  /*0520*/  IMAD.WIDE R2, R5, 0x4, R16 ;  /* 0x0000000405027825 */ /* 0x002fc800078e0210 */
[----:B------:R-:W-:-:S04]  /*0530*/  IMAD.WIDE R16, R19, 0x4, R16 ;  /* 0x0000000413107825 */ /* 0x000fc800078e0210 */
[----:B0-----:R-:W-:-:S04]  /*0540*/  IMAD.WIDE R4, R5, 0x4, R6 ;  /* 0x0000000405047825 */ /* 0x001fc800078e0206 */
[----:B------:R-:W-:Y:S01]  /*0550*/  IMAD.WIDE R6, R19, 0x4, R6 ;  /* 0x0000000413067825 */ /* 0x000fe200078e0206 */
[----:B--2---:R-:W-:Y:S04]  /*0560*/  STS [R20+0x60], R29 ;  /* 0x0000601d14007388 */ /* 0x004fe80000000800 */
[----:B---3--:R-:W-:Y:S04]  /*0570*/  STS [R20+0x80], R28 ;  /* 0x0000801c14007388 */ /* 0x008fe80000000800 */
[----:B----4-:R-:W-:Y:S04]  /*0580*/  STS [R20], R22 ;  /* 0x0000001614007388 */ /* 0x010fe80000000800 */
[----:B-----5:R-:W-:Y:S04]  /*0590*/  STS [R20+0x20], R23 ;  /* 0x0000201714007388 */ /* 0x020fe80000000800 */
[----:B------:R-:W-:Y:S04]  /*05a0*/  STS [R20+0x40], R24 ;  /* 0x0000401814007388 */ /* 0x000fe80000000800 */
[----:B------:R-:W-:Y:S04]  /*05b0*/  STS [R20+0xa0], R27 ;  /* 0x0000a01b14007388 */ /* 0x000fe80000000800 */
[----:B------:R-:W-:Y:S04]  /*05c0*/  STS [R20+0xc0], R26 ;  /* 0x0000c01a14007388 */ /* 0x000fe80000000800 */
[----:B------:R-:W-:Y:S01]  /*05d0*/  STS [R20+0xe0], R25 ;  /* 0x0000e01914007388 */ /* 0x000fe20000000800 */
[----:B------:R-:W-:Y:S06]  /*05e0*/  BAR.SYNC.DEFER_BLOCKING 0x0 ;  /* 0x0000000000007b1d */ /* 0x000fec0000010000 */
[----:B------:R-:W0:Y:S04]  /*05f0*/  LDS.128 R12, [R12] ;  /* 0x000000000c0c7984 */ /* 0x000e280000000c00 */
[----:B------:R-:W1:Y:S04]  /*0600*/  LDS.128 R8, [R8+0x800] ;  /* 0x0008000008087984 */ /* 0x000e680000000c00 */
[----:B0-----:R0:W-:Y:S04]  /*0610*/  @!P0 STG.E.128 desc[UR6][R2.64], R12 ;  /* 0x0000000c02008986 */ /* 0x0011e8000c101d06 */
[----:B-1----:R0:W-:Y:S04]  /*0620*/  @!P1 STG.E.128 desc[UR6][R16.64], R8 ;  /* 0x0000000810009986 */ /* 0x0021e8000c101d06 */
[----:B------:R0:W-:Y:S02]  /*0630*/  @!P0 STG.E.128 desc[UR6][R4.64], R12 ;  /* 0x0000000c04008986 */ /* 0x0001e4000c101d06 */
[----:B0-----:R-:W-:Y:S05]  /*0640*/  @P1 EXIT ;  /* 0x000000000000194d */ /* 0x001fea0003800000 */
[----:B------:R-:W-:Y:S01]  /*0650*/  STG.E.128 desc[UR6][R6.64], R8 ;  /* 0x0000000806007986 */ /* 0x000fe2000c101d06 */
[----:B------:R-:W-:Y:S05]  /*0660*/  EXIT ;  /* 0x000000000000794d */ /* 0x000fea0003800000 */
.L_x_0:
[----:B------:R-:W-:-:S00]  /*0670*/  BRA `(.L_x_0) ;  /* 0xfffffffc00fc7947 */ /* 0x000fc0000383ffff */
[----:B------:R-:W-:-:S00]  /*0680*/  NOP ;  /* 0x0000000000007918 */ /* 0x000fc00000000000 */
[----:B------:R-:W-:-:S00]  /*0690*/  NOP ;  /* 0x0000000000007918 */ /* 0x000fc00000000000 */
[----:B------:R-:W-:-:S00]  /*06a0*/  NOP ;  /* 0x0000000000007918 */ /* 0x000fc00000000000 */
[----:B------:R-:W-:-:S00]  /*06b0*/  NOP ;  /* 0x0000000000007918 */ /* 0x000fc00000000000 */
[----:B------:R-:W-:-:S00]  /*06c0*/  NOP ;  /* 0x0000000000007918 */ /* 0x000fc00000000000 */
[----:B------:R-:W-:-:S00]  /*06d0*/  NOP ;  /* 0x0000000000007918 */ /* 0x000fc00000000000 */
[----:B------:R-:W-:-:S00]  /*06e0*/  NOP ;  /* 0x0000000000007918 */ /* 0x000fc00000000000 */
[----:B------:R-:W-:-:S00]  /*06f0*/  NOP ;  /* 0x0000000000007918 */ /* 0x000fc00000000000 */
.L_x_1:


//--------------------- .nv.shared.triton_poi_fused_convolution_6 --------------------------
	.section	.nv.shared.triton_poi_fused_convolution_6,"aw",@nobits
	.sectionflags	@""
	.align	16
	.zero		1024


//--------------------- .nv.constant0.triton_poi_fused_convolution_6 --------------------------
	.section	.nv.constant0.triton_poi_fused_convolution_6,"a",@progbits
	.sectionflags	@""
	.align	4
.nv.constant0.triton_poi_fused_convolution_6:
	.zero		560
